//
// Generated by NVIDIA NVVM Compiler
//
// Compiler Build ID: CL-36424714
// Cuda compilation tools, release 13.0, V13.0.88
// Based on NVVM 20.0.0
//

.version 9.0
.target sm_100
.address_size 64

	// .globl	_Z17vector_add_kernelPfS_S_i

.visible .entry _Z17vector_add_kernelPfS_S_i(
	.param .u64 .ptr .align 1 _Z17vector_add_kernelPfS_S_i_param_0,
	.param .u64 .ptr .align 1 _Z17vector_add_kernelPfS_S_i_param_1,
	.param .u64 .ptr .align 1 _Z17vector_add_kernelPfS_S_i_param_2,
	.param .u32 _Z17vector_add_kernelPfS_S_i_param_3
)
{
	.reg .pred 	%p<7>;
	.reg .b32 	%r<31>;
	.reg .b32 	%f<16>;
	.reg .b64 	%rd<25>;

	ld.param.u64 	%rd4, [_Z17vector_add_kernelPfS_S_i_param_0];
	ld.param.u64 	%rd5, [_Z17vector_add_kernelPfS_S_i_param_1];
	ld.param.u64 	%rd6, [_Z17vector_add_kernelPfS_S_i_param_2];
	ld.param.u32 	%r12, [_Z17vector_add_kernelPfS_S_i_param_3];
	cvta.to.global.u64 	%rd1, %rd6;
	cvta.to.global.u64 	%rd2, %rd5;
	cvta.to.global.u64 	%rd3, %rd4;
	mov.u32 	%r13, %tid.x;
	mov.u32 	%r14, %ctaid.x;
	mov.u32 	%r15, %ntid.x;
	mad.lo.s32 	%r29, %r14, %r15, %r13;
	mov.u32 	%r16, %nctaid.x;
	mul.lo.s32 	%r2, %r15, %r16;
	setp.ge.s32 	%p1, %r29, %r12;
	@%p1 bra 	$L__BB0_7;
	add.s32 	%r17, %r29, %r2;
	max.s32 	%r18, %r12, %r17;
	setp.lt.s32 	%p2, %r17, %r12;
	selp.u32 	%r19, 1, 0, %p2;
	add.s32 	%r20, %r17, %r19;
	sub.s32 	%r21, %r18, %r20;
	div.u32 	%r22, %r21, %r2;
	add.s32 	%r3, %r22, %r19;
	and.b32  	%r23, %r3, 3;
	setp.eq.s32 	%p3, %r23, 3;
	@%p3 bra 	$L__BB0_4;
	add.s32 	%r24, %r3, 1;
	and.b32  	%r25, %r24, 3;
	neg.s32 	%r27, %r25;
$L__BB0_3:
	.pragma "nounroll";
	mul.wide.s32 	%rd7, %r29, 4;
	add.s64 	%rd8, %rd1, %rd7;
	add.s64 	%rd9, %rd2, %rd7;
	add.s64 	%rd10, %rd3, %rd7;
	ld.global.f32 	%f1, [%rd10];
	ld.global.f32 	%f2, [%rd9];
	add.f32 	%f3, %f1, %f2;
	st.global.f32 	[%rd8], %f3;
	add.s32 	%r29, %r29, %r2;
	add.s32 	%r27, %r27, 1;
	setp.ne.s32 	%p4, %r27, 0;
	@%p4 bra 	$L__BB0_3;
$L__BB0_4:
	setp.lt.u32 	%p5, %r3, 3;
	@%p5 bra 	$L__BB0_7;
	mul.wide.s32 	%rd15, %r2, 4;
	shl.b32 	%r26, %r2, 2;
$L__BB0_6:
	mul.wide.s32 	%rd11, %r29, 4;
	add.s64 	%rd12, %rd3, %rd11;
	ld.global.f32 	%f4, [%rd12];
	add.s64 	%rd13, %rd2, %rd11;
	ld.global.f32 	%f5, [%rd13];
	add.f32 	%f6, %f4, %f5;
	add.s64 	%rd14, %rd1, %rd11;
	st.global.f32 	[%rd14], %f6;
	add.s64 	%rd16, %rd12, %rd15;
	ld.global.f32 	%f7, [%rd16];
	add.s64 	%rd17, %rd13, %rd15;
	ld.global.f32 	%f8, [%rd17];
	add.f32 	%f9, %f7, %f8;
	add.s64 	%rd18, %rd14, %rd15;
	st.global.f32 	[%rd18], %f9;
	add.s64 	%rd19, %rd16, %rd15;
	ld.global.f32 	%f10, [%rd19];
	add.s64 	%rd20, %rd17, %rd15;
	ld.global.f32 	%f11, [%rd20];
	add.f32 	%f12, %f10, %f11;
	add.s64 	%rd21, %rd18, %rd15;
	st.global.f32 	[%rd21], %f12;
	add.s64 	%rd22, %rd19, %rd15;
	ld.global.f32 	%f13, [%rd22];
	add.s64 	%rd23, %rd20, %rd15;
	ld.global.f32 	%f14, [%rd23];
	add.f32 	%f15, %f13, %f14;
	add.s64 	%rd24, %rd21, %rd15;
	st.global.f32 	[%rd24], %f15;
	add.s32 	%r29, %r26, %r29;
	setp.lt.s32 	%p6, %r29, %r12;
	@%p6 bra 	$L__BB0_6;
$L__BB0_7:
	ret;

}


// ===== COMPILED SASS (sm_100) =====

	.target	sm_100

	.elftype	@"ET_EXEC"


//--------------------- .note.nv.tkinfo           --------------------------
	.section	.note.nv.tkinfo,"",@"SHT_NOTE"
	.sectionflags	@"SHF_NOTE_NV_TKINFO"
	.tkinfo
        /*0018*/ 	.word	0x00000002
        /*0030*/ 	.string	""
        /*0030*/ 	.string	"ptxas"
        /*0030*/ 	.string	"Cuda compilation tools, release 13.0, V13.0.88"
        /*0030*/ 	.string	"Build cuda_13.0.r13.0/compiler.36424714_0"
        /*0030*/ 	.string	"-arch sm_100 -m 64 "



//--------------------- .note.nv.cuinfo           --------------------------
	.section	.note.nv.cuinfo,"",@"SHT_NOTE"
	.sectionflags	@"SHF_NOTE_NV_CUINFO"
        /*0018*/ 	.short	0x0002
        /*001a*/ 	.short	0x0064
        /*001c*/ 	.short	0x0082
	.zero		2


//--------------------- .nv.info                  --------------------------
	.section	.nv.info,"",@"SHT_CUDA_INFO"
	.align	4


	//----- nvinfo : EIATTR_REGCOUNT
	.align		4
        /*0000*/ 	.byte	0x04, 0x2f
        /*0002*/ 	.short	(.L_1 - .L_0)
	.align		4
.L_0:
        /*0004*/ 	.word	index@(_Z17vector_add_kernelPfS_S_i)
        /*0008*/ 	.word	0x0000001a


	//----- nvinfo : EIATTR_FRAME_SIZE
	.align		4
.L_1:
        /*000c*/ 	.byte	0x04, 0x11
        /*000e*/ 	.short	(.L_3 - .L_2)
	.align		4
.L_2:
        /*0010*/ 	.word	index@(_Z17vector_add_kernelPfS_S_i)
        /*0014*/ 	.word	0x00000000


	//----- nvinfo : EIATTR_MIN_STACK_SIZE
	.align		4
.L_3:
        /*0018*/ 	.byte	0x04, 0x12
        /*001a*/ 	.short	(.L_5 - .L_4)
	.align		4
.L_4:
        /*001c*/ 	.word	index@(_Z17vector_add_kernelPfS_S_i)
        /*0020*/ 	.word	0x00000000
.L_5:


//--------------------- .nv.compat                --------------------------
	.section	.nv.compat,"",@"SHT_CUDA_COMPAT_INFO"
	.align	4
        /*0000*/ 	.byte	0x02, 0x09, 0x00, 0x00, 0x02, 0x02, 0x01, 0x00, 0x02, 0x05, 0x05, 0x00, 0x03, 0x07, 0x01, 0x01
        /*0010*/ 	.byte	0x02, 0x03, 0x00, 0x00, 0x02, 0x06, 0x01, 0x00, 0x04, 0x0b, 0x08, 0x00, 0x09, 0x00, 0x00, 0x00
        /*0020*/ 	.byte	0x00, 0x00, 0x00, 0x00


//--------------------- .nv.info._Z17vector_add_kernelPfS_S_i --------------------------
	.section	.nv.info._Z17vector_add_kernelPfS_S_i,"",@"SHT_CUDA_INFO"
	.sectionflags	@""
	.align	4


	//----- nvinfo : EIATTR_CUDA_API_VERSION
	.align		4
        /*0000*/ 	.byte	0x04, 0x37
        /*0002*/ 	.short	(.L_7 - .L_6)
.L_6:
        /*0004*/ 	.word	0x00000082


	//----- nvinfo : EIATTR_KPARAM_INFO
	.align		4
.L_7:
        /*0008*/ 	.byte	0x04, 0x17
        /*000a*/ 	.short	(.L_9 - .L_8)
.L_8:
        /*000c*/ 	.word	0x00000000
        /*0010*/ 	.short	0x0003
        /*0012*/ 	.short	0x0018
        /*0014*/ 	.byte	0x00, 0xf0, 0x11, 0x00


	//----- nvinfo : EIATTR_KPARAM_INFO
	.align		4
.L_9:
        /*0018*/ 	.byte	0x04, 0x17
        /*001a*/ 	.short	(.L_11 - .L_10)
.L_10:
        /*001c*/ 	.word	0x00000000
        /*0020*/ 	.short	0x0002
        /*0022*/ 	.short	0x0010
        /*0024*/ 	.byte	0x00, 0xf5, 0x21, 0x00


	//----- nvinfo : EIATTR_KPARAM_INFO
	.align		4
.L_11:
        /*0028*/ 	.byte	0x04, 0x17
        /*002a*/ 	.short	(.L_13 - .L_12)
.L_12:
        /*002c*/ 	.word	0x00000000
        /*0030*/ 	.short	0x0001
        /*0032*/ 	.short	0x0008
        /*0034*/ 	.byte	0x00, 0xf5, 0x21, 0x00


	//----- nvinfo : EIATTR_KPARAM_INFO
	.align		4
.L_13:
        /*0038*/ 	.byte	0x04, 0x17
        /*003a*/ 	.short	(.L_15 - .L_14)
.L_14:
        /*003c*/ 	.word	0x00000000
        /*0040*/ 	.short	0x0000
        /*0042*/ 	.short	0x0000
        /*0044*/ 	.byte	0x00, 0xf5, 0x21, 0x00


	//----- nvinfo : EIATTR_SPARSE_MMA_MASK
	.align		4
.L_15:
        /*0048*/ 	.byte	0x03, 0x50
        /*004a*/ 	.short	0x0000


	//----- nvinfo : EIATTR_MAXREG_COUNT
	.align		4
        /*004c*/ 	.byte	0x03, 0x1b
        /*004e*/ 	.short	0x00ff


	//----- nvinfo : EIATTR_MERCURY_ISA_VERSION
	.align		4
        /*0050*/ 	.byte	0x03, 0x5f
        /*0052*/ 	.short	0x0101


	//----- nvinfo : EIATTR_VRC_CTA_INIT_COUNT
	.align		4
        /*0054*/ 	.byte	0x02, 0x4a
	.zero		1
	.zero		1


	//----- nvinfo : EIATTR_EXIT_INSTR_OFFSETS
	.align		4
        /*0058*/ 	.byte	0x04, 0x1c
        /*005a*/ 	.short	(.L_17 - .L_16)


	//   ....[0]....
.L_16:
        /*005c*/ 	.word	0x00000090


	//   ....[1]....
        /*0060*/ 	.word	0x000003a0


	//   ....[2]....
        /*0064*/ 	.word	0x000005d0


	//----- nvinfo : EIATTR_CRS_STACK_SIZE
	.align		4
.L_17:
        /*0068*/ 	.byte	0x04, 0x1e
        /*006a*/ 	.short	(.L_19 - .L_18)
.L_18:
        /*006c*/ 	.word	0x00000000


	//----- nvinfo : EIATTR_CBANK_PARAM_SIZE
	.align		4
.L_19:
        /*0070*/ 	.byte	0x03, 0x19
        /*0072*/ 	.short	0x001c


	//----- nvinfo : EIATTR_PARAM_CBANK
	.align		4
        /*0074*/ 	.byte	0x04, 0x0a
        /*0076*/ 	.short	(.L_21 - .L_20)
	.align		4
.L_20:
        /*0078*/ 	.word	index@(.nv.constant0._Z17vector_add_kernelPfS_S_i)
        /*007c*/ 	.short	0x0380
        /*007e*/ 	.short	0x001c


	//----- nvinfo : EIATTR_SW_WAR
	.align		4
.L_21:
        /*0080*/ 	.byte	0x04, 0x36
        /*0082*/ 	.short	(.L_23 - .L_22)
.L_22:
        /*0084*/ 	.word	0x00000008
.L_23:


//--------------------- .nv.callgraph             --------------------------
	.section	.nv.callgraph,"",@"SHT_CUDA_CALLGRAPH"
	.align	4
	.sectionentsize	8
	.align		4
        /*0000*/ 	.word	0x00000000
	.align		4
        /*0004*/ 	.word	0xffffffff
	.align		4
        /*0008*/ 	.word	0x00000000
	.align		4
        /*000c*/ 	.word	0xfffffffe
	.align		4
        /*0010*/ 	.word	0x00000000
	.align		4
        /*0014*/ 	.word	0xfffffffd
	.align		4
        /*0018*/ 	.word	0x00000000
	.align		4
        /*001c*/ 	.word	0xfffffffc


//--------------------- .text._Z17vector_add_kernelPfS_S_i --------------------------
	.section	.text._Z17vector_add_kernelPfS_S_i,"ax",@progbits
	.align	128
        .global         _Z17vector_add_kernelPfS_S_i
        .type           _Z17vector_add_kernelPfS_S_i,@function
        .size           _Z17vector_add_kernelPfS_S_i,(.L_x_5 - _Z17vector_add_kernelPfS_S_i)
        .other          _Z17vector_add_kernelPfS_S_i,@"STO_CUDA_ENTRY STV_DEFAULT"
_Z17vector_add_kernelPfS_S_i:
.text._Z17vector_add_kernelPfS_S_i:
[----:B------:R-:W-:Y:S01]  /*0000*/  LDC R1, c[0x0][0x37c] ;  /* 0x0000df00ff017b82 */ /* 0x000fe20000000800 */
[----:B------:R-:W0:Y:S07]  /*0010*/  S2R R3, SR_TID.X ;  /* 0x0000000000037919 */ /* 0x000e2e0000002100 */
[----:B------:R-:W0:Y:S01]  /*0020*/  S2UR UR4, SR_CTAID.X ;  /* 0x00000000000479c3 */ /* 0x000e220000002500 */
[----:B------:R-:W1:Y:S07]  /*0030*/  LDCU UR6, c[0x0][0x398] ;  /* 0x00007300ff0677ac */ /* 0x000e6e0008000800 */
[----:B------:R-:W0:Y:S01]  /*0040*/  LDC R0, c[0x0][0x360] ;  /* 0x0000d800ff007b82 */ /* 0x000e220000000800 */
[----:B------:R-:W2:Y:S01]  /*0050*/  LDCU UR5, c[0x0][0x370] ;  /* 0x00006e00ff0577ac */ /* 0x000ea20008000800 */
[----:B0-----:R-:W-:-:S02]  /*0060*/  IMAD R3, R0, UR4, R3 ;  /* 0x0000000400037c24 */ /* 0x001fc4000f8e0203 */
[----:B--2---:R-:W-:-:S03]  /*0070*/  IMAD R0, R0, UR5, RZ ;  /* 0x0000000500007c24 */ /* 0x004fc6000f8e02ff */
[----:B-1----:R-:W-:-:S13]  /*0080*/  ISETP.GE.AND P0, PT, R3, UR6, PT ;  /* 0x0000000603007c0c */ /* 0x002fda000bf06270 */
[----:B------:R-:W-:Y:S05]  /*0090*/  @P0 EXIT ;  /* 0x000000000000094d */ /* 0x000fea0003800000 */
[----:B------:R-:W0:Y:S01]  /*00a0*/  I2F.U32.RP R8, R0 ;  /* 0x0000000000087306 */ /* 0x000e220000209000 */
[----:B------:R-:W-:Y:S01]  /*00b0*/  IADD3 R2, PT, PT, R0, R3, RZ ;  /* 0x0000000300027210 */ /* 0x000fe20007ffe0ff */
[----:B------:R-:W1:Y:S01]  /*00c0*/  LDCU.64 UR4, c[0x0][0x358] ;  /* 0x00006b00ff0477ac */ /* 0x000e620008000a00 */
[----:B------:R-:W-:Y:S01]  /*00d0*/  IADD3 R9, PT, PT, RZ, -R0, RZ ;  /* 0x80000000ff097210 */ /* 0x000fe20007ffe0ff */
[----:B------:R-:W-:Y:S01]  /*00e0*/  BSSY.RECONVERGENT B0, `(.L_x_0) ;  /* 0x000002b000007945 */ /* 0x000fe20003800200 */
[C---:B------:R-:W-:Y:S02]  /*00f0*/  ISETP.GE.AND P0, PT, R2.reuse, UR6, PT ;  /* 0x0000000602007c0c */ /* 0x040fe4000bf06270 */
[----:B------:R-:W-:Y:S02]  /*0100*/  VIMNMX R7, PT, PT, R2, UR6, !PT ;  /* 0x0000000602077c48 */ /* 0x000fe4000ffe0100 */
[----:B------:R-:W-:Y:S02]  /*0110*/  SEL R6, RZ, 0x1, P0 ;  /* 0x00000001ff067807 */ /* 0x000fe40000000000 */
[----:B------:R-:W-:-:S02]  /*0120*/  ISETP.NE.U32.AND P2, PT, R0, RZ, PT ;  /* 0x000000ff0000720c */ /* 0x000fc40003f45070 */
[----:B------:R-:W-:Y:S01]  /*0130*/  IADD3 R7, PT, PT, R7, -R2, -R6 ;  /* 0x8000000207077210 */ /* 0x000fe20007ffe806 */
[----:B0-----:R-:W0:Y:S02]  /*0140*/  MUFU.RCP R8, R8 ;  /* 0x0000000800087308 */ /* 0x001e240000001000 */
[----:B0-----:R-:W-:-:S06]  /*0150*/  IADD3 R4, PT, PT, R8, 0xffffffe, RZ ;  /* 0x0ffffffe08047810 */ /* 0x001fcc0007ffe0ff */
[----:B------:R0:W2:Y:S02]  /*0160*/  F2I.FTZ.U32.TRUNC.NTZ R5, R4 ;  /* 0x0000000400057305 */ /* 0x0000a4000021f000 */
[----:B0-----:R-:W-:Y:S02]  /*0170*/  HFMA2 R4, -RZ, RZ, 0, 0 ;  /* 0x00000000ff047431 */ /* 0x001fe400000001ff */
[----:B--2---:R-:W-:-:S04]  /*0180*/  IMAD R9, R9, R5, RZ ;  /* 0x0000000509097224 */ /* 0x004fc800078e02ff */
[----:B------:R-:W-:-:S06]  /*0190*/  IMAD.HI.U32 R8, R5, R9, R4 ;  /* 0x0000000905087227 */ /* 0x000fcc00078e0004 */
[----:B------:R-:W-:-:S05]  /*01a0*/  IMAD.HI.U32 R5, R8, R7, RZ ;  /* 0x0000000708057227 */ /* 0x000fca00078e00ff */
[----:B------:R-:W-:-:S05]  /*01b0*/  IADD3 R2, PT, PT, -R5, RZ, RZ ;  /* 0x000000ff05027210 */ /* 0x000fca0007ffe1ff */
[----:B------:R-:W-:-:S05]  /*01c0*/  IMAD R7, R0, R2, R7 ;  /* 0x0000000200077224 */ /* 0x000fca00078e0207 */
[----:B------:R-:W-:-:S13]  /*01d0*/  ISETP.GE.U32.AND P0, PT, R7, R0, PT ;  /* 0x000000000700720c */ /* 0x000fda0003f06070 */
[----:B------:R-:W-:Y:S02]  /*01e0*/  @P0 IADD3 R7, PT, PT, -R0, R7, RZ ;  /* 0x0000000700070210 */ /* 0x000fe40007ffe1ff */
[----:B------:R-:W-:Y:S02]  /*01f0*/  @P0 IADD3 R5, PT, PT, R5, 0x1, RZ ;  /* 0x0000000105050810 */ /* 0x000fe40007ffe0ff */
[----:B------:R-:W-:-:S13]  /*0200*/  ISETP.GE.U32.AND P1, PT, R7, R0, PT ;  /* 0x000000000700720c */ /* 0x000fda0003f26070 */
[----:B------:R-:W-:Y:S02]  /*0210*/  @P1 IADD3 R5, PT, PT, R5, 0x1, RZ ;  /* 0x0000000105051810 */ /* 0x000fe40007ffe0ff */
[----:B------:R-:W-:-:S04]  /*0220*/  @!P2 LOP3.LUT R5, RZ, R0, RZ, 0x33, !PT ;  /* 0x00000000ff05a212 */ /* 0x000fc800078e33ff */
[----:B------:R-:W-:-:S04]  /*0230*/  IADD3 R2, PT, PT, R6, R5, RZ ;  /* 0x0000000506027210 */ /* 0x000fc80007ffe0ff */
[C---:B------:R-:W-:Y:S02]  /*0240*/  LOP3.LUT R4, R2.reuse, 0x3, RZ, 0xc0, !PT ;  /* 0x0000000302047812 */ /* 0x040fe400078ec0ff */
[----:B------:R-:W-:Y:S02]  /*0250*/  ISETP.GE.U32.AND P1, PT, R2, 0x3, PT ;  /* 0x000000030200780c */ /* 0x000fe40003f26070 */
[----:B------:R-:W-:-:S13]  /*0260*/  ISETP.NE.AND P0, PT, R4, 0x3, PT ;  /* 0x000000030400780c */ /* 0x000fda0003f05270 */
[----:B-1----:R-:W-:Y:S05]  /*0270*/  @!P0 BRA `(.L_x_1) ;  /* 0x0000000000448947 */ /* 0x002fea0003800000 */
[----:B------:R-:W0:Y:S01]  /*0280*/  LDC.64 R4, c[0x0][0x390] ;  /* 0x0000e400ff047b82 */ /* 0x000e220000000a00 */
[----:B------:R-:W-:-:S04]  /*0290*/  IADD3 R2, PT, PT, R2, 0x1, RZ ;  /* 0x0000000102027810 */ /* 0x000fc80007ffe0ff */
[----:B------:R-:W-:-:S03]  /*02a0*/  LOP3.LUT R2, R2, 0x3, RZ, 0xc0, !PT ;  /* 0x0000000302027812 */ /* 0x000fc600078ec0ff */
[----:B------:R-:W1:Y:S01]  /*02b0*/  LDC.64 R6, c[0x0][0x380] ;  /* 0x0000e000ff067b82 */ /* 0x000e620000000a00 */
[----:B------:R-:W-:-:S07]  /*02c0*/  IADD3 R2, PT, PT, -R2, RZ, RZ ;  /* 0x000000ff02027210 */ /* 0x000fce0007ffe1ff */
[----:B------:R-:W2:Y:S02]  /*02d0*/  LDC.64 R8, c[0x0][0x388] ;  /* 0x0000e200ff087b82 */ /* 0x000ea40000000a00 */
.L_x_2:
[----:B--2---:R-:W-:-:S04]  /*02e0*/  IMAD.WIDE R12, R3, 0x4, R8 ;  /* 0x00000004030c7825 */ /* 0x004fc800078e0208 */
[C---:B-1----:R-:W-:Y:S02]  /*02f0*/  IMAD.WIDE R14, R3.reuse, 0x4, R6 ;  /* 0x00000004030e7825 */ /* 0x042fe400078e0206 */
[----:B------:R-:W2:Y:S04]  /*0300*/  LDG.E R13, desc[UR4][R12.64] ;  /* 0x000000040c0d7981 */ /* 0x000ea8000c1e1900 */
[----:B------:R-:W2:Y:S01]  /*0310*/  LDG.E R14, desc[UR4][R14.64] ;  /* 0x000000040e0e7981 */ /* 0x000ea2000c1e1900 */
[----:B0--3--:R-:W-:Y:S01]  /*0320*/  IMAD.WIDE R10, R3, 0x4, R4 ;  /* 0x00000004030a7825 */ /* 0x009fe200078e0204 */
[----:B------:R-:W-:Y:S02]  /*0330*/  IADD3 R2, PT, PT, R2, 0x1, RZ ;  /* 0x0000000102027810 */ /* 0x000fe40007ffe0ff */
[----:B------:R-:W-:-:S02]  /*0340*/  IADD3 R3, PT, PT, R0, R3, RZ ;  /* 0x0000000300037210 */ /* 0x000fc40007ffe0ff */
[----:B------:R-:W-:Y:S01]  /*0350*/  ISETP.NE.AND P0, PT, R2, RZ, PT ;  /* 0x000000ff0200720c */ /* 0x000fe20003f05270 */
[----:B--2---:R-:W-:-:S05]  /*0360*/  FADD R17, R14, R13 ;  /* 0x0000000d0e117221 */ /* 0x004fca0000000000 */
[----:B------:R3:W-:Y:S07]  /*0370*/  STG.E desc[UR4][R10.64], R17 ;  /* 0x000000110a007986 */ /* 0x0007ee000c101904 */
[----:B------:R-:W-:Y:S05]  /*0380*/  @P0 BRA `(.L_x_2) ;  /* 0xfffffffc00d40947 */ /* 0x000fea000383ffff */
.L_x_1:
[----:B------:R-:W-:Y:S05]  /*0390*/  BSYNC.RECONVERGENT B0 ;  /* 0x0000000000007941 */ /* 0x000fea0003800200 */
.L_x_0:
[----:B------:R-:W-:Y:S05]  /*03a0*/  @!P1 EXIT ;  /* 0x000000000000994d */ /* 0x000fea0003800000 */
.L_x_3:
[----:B------:R-:W3:Y:S08]  /*03b0*/  LDC.64 R4, c[0x0][0x380] ;  /* 0x0000e000ff047b82 */ /* 0x000ef00000000a00 */
[----:B------:R-:W0:Y:S01]  /*03c0*/  LDC.64 R6, c[0x0][0x388] ;  /* 0x0000e200ff067b82 */ /* 0x000e220000000a00 */
[----:B---3--:R-:W-:-:S07]  /*03d0*/  IMAD.WIDE R10, R3, 0x4, R4 ;  /* 0x00000004030a7825 */ /* 0x008fce00078e0204 */
[----:B------:R-:W1:Y:S01]  /*03e0*/  LDC.64 R4, c[0x0][0x390] ;  /* 0x0000e400ff047b82 */ /* 0x000e620000000a00 */
[----:B--2---:R-:W2:Y:S01]  /*03f0*/  LDG.E R2, desc[UR4][R10.64] ;  /* 0x000000040a027981 */ /* 0x004ea2000c1e1900 */
[----:B0-----:R-:W-:-:S05]  /*0400*/  IMAD.WIDE R12, R3, 0x4, R6 ;  /* 0x00000004030c7825 */ /* 0x001fca00078e0206 */
[----:B------:R-:W2:Y:S01]  /*0410*/  LDG.E R7, desc[UR4][R12.64] ;  /* 0x000000040c077981 */ /* 0x000ea2000c1e1900 */
[----:B-1----:R-:W-:-:S04]  /*0420*/  IMAD.WIDE R16, R3, 0x4, R4 ;  /* 0x0000000403107825 */ /* 0x002fc800078e0204 */
[----:B------:R-:W-:-:S04]  /*0430*/  IMAD.WIDE R4, R0, 0x4, R10 ;  /* 0x0000000400047825 */ /* 0x000fc800078e020a */
[----:B--2---:R-:W-:Y:S01]  /*0440*/  FADD R19, R2, R7 ;  /* 0x0000000702137221 */ /* 0x004fe20000000000 */
[----:B------:R-:W-:-:S04]  /*0450*/  IMAD.WIDE R6, R0, 0x4, R12 ;  /* 0x0000000400067825 */ /* 0x000fc800078e020c */
[----:B------:R0:W-:Y:S04]  /*0460*/  STG.E desc[UR4][R16.64], R19 ;  /* 0x0000001310007986 */ /* 0x0001e8000c101904 */
[----:B------:R-:W2:Y:S04]  /*0470*/  LDG.E R2, desc[UR4][R4.64] ;  /* 0x0000000404027981 */ /* 0x000ea8000c1e1900 */
[----:B------:R-:W2:Y:S01]  /*0480*/  LDG.E R15, desc[UR4][R6.64] ;  /* 0x00000004060f7981 */ /* 0x000ea2000c1e1900 */
[----:B------:R-:W-:-:S04]  /*0490*/  IMAD.WIDE R8, R0, 0x4, R16 ;  /* 0x0000000400087825 */ /* 0x000fc800078e0210 */
[----:B------:R-:W-:-:S04]  /*04a0*/  IMAD.WIDE R10, R0, 0x4, R4 ;  /* 0x00000004000a7825 */ /* 0x000fc800078e0204 */
[----:B------:R-:W-:-:S04]  /*04b0*/  IMAD.WIDE R12, R0, 0x4, R6 ;  /* 0x00000004000c7825 */ /* 0x000fc800078e0206 */
[----:B--2---:R-:W-:-:S05]  /*04c0*/  FADD R21, R2, R15 ;  /* 0x0000000f02157221 */ /* 0x004fca0000000000 */
        /* <DEDUP_REMOVED lines=8> */
[----:B------:R-:W1:Y:S04]  /*0550*/  LDG.E R4, desc[UR4][R4.64] ;  /* 0x0000000404047981 */ /* 0x000e68000c1e1900 */
[----:B------:R-:W1:Y:S01]  /*0560*/  LDG.E R7, desc[UR4][R6.64] ;  /* 0x0000000406077981 */ /* 0x000e62000c1e1900 */
[C---:B0-----:R-:W-:Y:S01]  /*0570*/  IMAD.WIDE R16, R0.reuse, 0x4, R14 ;  /* 0x0000000400107825 */ /* 0x041fe200078e020e */
[----:B------:R-:W-:-:S04]  /*0580*/  LEA R3, R0, R3, 0x2 ;  /* 0x0000000300037211 */ /* 0x000fc800078e10ff */
[----:B------:R-:W-:Y:S01]  /*0590*/  ISETP.GE.AND P0, PT, R3, UR6, PT ;  /* 0x0000000603007c0c */ /* 0x000fe2000bf06270 */
[----:B-1----:R-:W-:-:S05]  /*05a0*/  FADD R9, R4, R7 ;  /* 0x0000000704097221 */ /* 0x002fca0000000000 */
[----:B------:R2:W-:Y:S07]  /*05b0*/  STG.E desc[UR4][R16.64], R9 ;  /* 0x0000000910007986 */ /* 0x0005ee000c101904 */
[----:B------:R-:W-:Y:S05]  /*05c0*/  @!P0 BRA `(.L_x_3) ;  /* 0xfffffffc00788947 */ /* 0x000fea000383ffff */
[----:B------:R-:W-:Y:S05]  /*05d0*/  EXIT ;  /* 0x000000000000794d */ /* 0x000fea0003800000 */
.L_x_4:
[----:B------:R-:W-:-:S00]  /*05e0*/  BRA `(.L_x_4) ;  /* 0xfffffffc00fc7947 */ /* 0x000fc0000383ffff */
[----:B------:R-:W-:-:S00]  /*05f0*/  NOP ;  /* 0x0000000000007918 */ /* 0x000fc00000000000 */
        /* <DEDUP_REMOVED lines=8> */
.L_x_5:


//--------------------- .nv.shared.reserved.0     --------------------------
	.section	.nv.shared.reserved.0,"aw",@nobits
	.weak		__nv_reservedSMEM_offset_0_alias
	.size		__nv_reservedSMEM_offset_0_alias, 0, 64
	.other		__nv_reservedSMEM_offset_0_alias,@"STO_CUDA_RESERVED_SHARED STV_DEFAULT"
__nv_reservedSMEM_offset_0_alias:
	.zero		0
	.zero		64


//--------------------- .nv.constant0._Z17vector_add_kernelPfS_S_i --------------------------
	.section	.nv.constant0._Z17vector_add_kernelPfS_S_i,"a",@progbits
	.sectionflags	@""
	.align	4
.nv.constant0._Z17vector_add_kernelPfS_S_i:
	.zero		924


//--------------------- SYMBOLS --------------------------

	.type		.nv.reservedSmem.offset0,@object
	.size		.nv.reservedSmem.offset0,0x4
